//
// Generated by NVIDIA NVVM Compiler
//
// Compiler Build ID: CL-36424714
// Cuda compilation tools, release 13.0, V13.0.88
// Based on NVVM 20.0.0
//

.version 9.0
.target sm_100
.address_size 64

	// .globl	_Z11convolutioniPfiiS_S_

.visible .entry _Z11convolutioniPfiiS_S_(
	.param .u32 _Z11convolutioniPfiiS_S__param_0,
	.param .u64 .ptr .align 1 _Z11convolutioniPfiiS_S__param_1,
	.param .u32 _Z11convolutioniPfiiS_S__param_2,
	.param .u32 _Z11convolutioniPfiiS_S__param_3,
	.param .u64 .ptr .align 1 _Z11convolutioniPfiiS_S__param_4,
	.param .u64 .ptr .align 1 _Z11convolutioniPfiiS_S__param_5
)
{
	.reg .pred 	%p<88>;
	.reg .b32 	%r<77>;
	.reg .b32 	%f<90>;
	.reg .b64 	%rd<25>;

	ld.param.u32 	%r37, [_Z11convolutioniPfiiS_S__param_0];
	ld.param.u64 	%rd10, [_Z11convolutioniPfiiS_S__param_1];
	ld.param.u32 	%r38, [_Z11convolutioniPfiiS_S__param_2];
	ld.param.u32 	%r39, [_Z11convolutioniPfiiS_S__param_3];
	ld.param.u64 	%rd11, [_Z11convolutioniPfiiS_S__param_4];
	ld.param.u64 	%rd9, [_Z11convolutioniPfiiS_S__param_5];
	cvta.to.global.u64 	%rd1, %rd10;
	cvta.to.global.u64 	%rd2, %rd11;
	mov.u32 	%r40, %ctaid.x;
	mov.u32 	%r41, %ntid.x;
	mov.u32 	%r42, %tid.x;
	mad.lo.s32 	%r1, %r40, %r41, %r42;
	mov.u32 	%r43, %ctaid.y;
	mov.u32 	%r44, %ntid.y;
	mov.u32 	%r45, %tid.y;
	mad.lo.s32 	%r2, %r43, %r44, %r45;
	shr.s32 	%r3, %r37, 1;
	neg.s32 	%r4, %r3;
	setp.lt.s32 	%p2, %r3, 0;
	mov.f32 	%f79, 0f00000000;
	@%p2 bra 	$L__BB0_41;
	and.b32  	%r5, %r37, -2;
	and.b32  	%r6, %r37, 6;
	and.b32  	%r7, %r37, 2;
	mov.f32 	%f79, 0f00000000;
	mov.u32 	%r68, %r4;
$L__BB0_2:
	setp.lt.u32 	%p3, %r5, 7;
	add.s32 	%r46, %r68, %r2;
	setp.gt.s32 	%p4, %r46, -1;
	setp.lt.s32 	%p5, %r46, %r38;
	and.pred  	%p1, %p4, %p5;
	mul.lo.s32 	%r10, %r46, %r39;
	add.s32 	%r47, %r68, %r3;
	mul.lo.s32 	%r69, %r47, %r37;
	add.s32 	%r12, %r69, %r3;
	mov.u32 	%r75, %r4;
	@%p3 bra 	$L__BB0_22;
	add.s32 	%r48, %r5, 1;
	and.b32  	%r49, %r48, -8;
	neg.s32 	%r72, %r49;
	sub.s32 	%r73, 3, %r3;
	sub.s32 	%r70, %r1, %r3;
	add.s32 	%r71, %r70, %r10;
$L__BB0_4:
	.pragma "nounroll";
	setp.gt.s32 	%p6, %r70, -1;
	setp.lt.s32 	%p7, %r70, %r39;
	and.pred  	%p8, %p6, %p7;
	and.pred  	%p9, %p1, %p8;
	mul.wide.s32 	%rd12, %r69, 4;
	add.s64 	%rd3, %rd1, %rd12;
	mul.wide.s32 	%rd13, %r71, 4;
	add.s64 	%rd4, %rd2, %rd13;
	not.pred 	%p10, %p9;
	@%p10 bra 	$L__BB0_6;
	ld.global.f32 	%f39, [%rd4];
	ld.global.f32 	%f40, [%rd3];
	fma.rn.f32 	%f79, %f39, %f40, %f79;
$L__BB0_6:
	add.s32 	%r50, %r70, 1;
	setp.gt.s32 	%p11, %r50, -1;
	setp.lt.s32 	%p12, %r50, %r39;
	and.pred  	%p13, %p11, %p12;
	and.pred  	%p14, %p1, %p13;
	not.pred 	%p15, %p14;
	@%p15 bra 	$L__BB0_8;
	ld.global.f32 	%f41, [%rd4+4];
	ld.global.f32 	%f42, [%rd3+4];
	fma.rn.f32 	%f79, %f41, %f42, %f79;
$L__BB0_8:
	add.s32 	%r51, %r70, 2;
	setp.gt.s32 	%p16, %r51, -1;
	setp.lt.s32 	%p17, %r51, %r39;
	and.pred  	%p18, %p16, %p17;
	and.pred  	%p19, %p1, %p18;
	not.pred 	%p20, %p19;
	@%p20 bra 	$L__BB0_10;
	ld.global.f32 	%f43, [%rd4+8];
	ld.global.f32 	%f44, [%rd3+8];
	fma.rn.f32 	%f79, %f43, %f44, %f79;
$L__BB0_10:
	add.s32 	%r52, %r70, 3;
	setp.gt.s32 	%p21, %r52, -1;
	setp.lt.s32 	%p22, %r52, %r39;
	and.pred  	%p23, %p21, %p22;
	and.pred  	%p24, %p1, %p23;
	not.pred 	%p25, %p24;
	@%p25 bra 	$L__BB0_12;
	ld.global.f32 	%f45, [%rd4+12];
	ld.global.f32 	%f46, [%rd3+12];
	fma.rn.f32 	%f79, %f45, %f46, %f79;
$L__BB0_12:
	add.s32 	%r53, %r70, 4;
	setp.gt.s32 	%p26, %r53, -1;
	setp.lt.s32 	%p27, %r53, %r39;
	and.pred  	%p28, %p26, %p27;
	and.pred  	%p29, %p1, %p28;
	not.pred 	%p30, %p29;
	@%p30 bra 	$L__BB0_14;
	ld.global.f32 	%f47, [%rd4+16];
	ld.global.f32 	%f48, [%rd3+16];
	fma.rn.f32 	%f79, %f47, %f48, %f79;
$L__BB0_14:
	add.s32 	%r54, %r70, 5;
	setp.gt.s32 	%p31, %r54, -1;
	setp.lt.s32 	%p32, %r54, %r39;
	and.pred  	%p33, %p31, %p32;
	and.pred  	%p34, %p1, %p33;
	not.pred 	%p35, %p34;
	@%p35 bra 	$L__BB0_16;
	ld.global.f32 	%f49, [%rd4+20];
	ld.global.f32 	%f50, [%rd3+20];
	fma.rn.f32 	%f79, %f49, %f50, %f79;
$L__BB0_16:
	add.s32 	%r55, %r70, 6;
	setp.gt.s32 	%p36, %r55, -1;
	setp.lt.s32 	%p37, %r55, %r39;
	and.pred  	%p38, %p36, %p37;
	and.pred  	%p39, %p1, %p38;
	not.pred 	%p40, %p39;
	@%p40 bra 	$L__BB0_18;
	ld.global.f32 	%f51, [%rd4+24];
	ld.global.f32 	%f52, [%rd3+24];
	fma.rn.f32 	%f79, %f51, %f52, %f79;
$L__BB0_18:
	add.s32 	%r56, %r70, 7;
	setp.gt.s32 	%p41, %r56, -1;
	setp.lt.s32 	%p42, %r56, %r39;
	and.pred  	%p43, %p41, %p42;
	and.pred  	%p44, %p1, %p43;
	not.pred 	%p45, %p44;
	@%p45 bra 	$L__BB0_20;
	ld.global.f32 	%f53, [%rd4+28];
	ld.global.f32 	%f54, [%rd3+28];
	fma.rn.f32 	%f79, %f53, %f54, %f79;
$L__BB0_20:
	add.s32 	%r73, %r73, 8;
	add.s32 	%r72, %r72, 8;
	add.s32 	%r71, %r71, 8;
	add.s32 	%r70, %r70, 8;
	add.s32 	%r69, %r69, 8;
	setp.ne.s32 	%p46, %r72, 0;
	@%p46 bra 	$L__BB0_4;
	add.s32 	%r75, %r73, -3;
$L__BB0_22:
	setp.lt.u32 	%p47, %r6, 3;
	@%p47 bra 	$L__BB0_32;
	add.s32 	%r29, %r75, %r1;
	setp.gt.s32 	%p48, %r29, -1;
	setp.lt.s32 	%p49, %r29, %r39;
	and.pred  	%p50, %p48, %p49;
	and.pred  	%p52, %p1, %p50;
	add.s32 	%r57, %r12, %r75;
	mul.wide.s32 	%rd14, %r57, 4;
	add.s64 	%rd5, %rd1, %rd14;
	add.s32 	%r58, %r29, %r10;
	mul.wide.s32 	%rd15, %r58, 4;
	add.s64 	%rd6, %rd2, %rd15;
	not.pred 	%p53, %p52;
	@%p53 bra 	$L__BB0_25;
	ld.global.f32 	%f55, [%rd6];
	ld.global.f32 	%f56, [%rd5];
	fma.rn.f32 	%f79, %f55, %f56, %f79;
$L__BB0_25:
	add.s32 	%r59, %r29, 1;
	setp.gt.s32 	%p54, %r59, -1;
	setp.lt.s32 	%p55, %r59, %r39;
	and.pred  	%p56, %p54, %p55;
	and.pred  	%p57, %p1, %p56;
	not.pred 	%p58, %p57;
	@%p58 bra 	$L__BB0_27;
	ld.global.f32 	%f57, [%rd6+4];
	ld.global.f32 	%f58, [%rd5+4];
	fma.rn.f32 	%f79, %f57, %f58, %f79;
$L__BB0_27:
	add.s32 	%r60, %r29, 2;
	setp.gt.s32 	%p59, %r60, -1;
	setp.lt.s32 	%p60, %r60, %r39;
	and.pred  	%p61, %p59, %p60;
	and.pred  	%p62, %p1, %p61;
	not.pred 	%p63, %p62;
	@%p63 bra 	$L__BB0_29;
	ld.global.f32 	%f59, [%rd6+8];
	ld.global.f32 	%f60, [%rd5+8];
	fma.rn.f32 	%f79, %f59, %f60, %f79;
$L__BB0_29:
	add.s32 	%r61, %r29, 3;
	setp.gt.s32 	%p64, %r61, -1;
	setp.lt.s32 	%p65, %r61, %r39;
	and.pred  	%p66, %p64, %p65;
	and.pred  	%p67, %p1, %p66;
	not.pred 	%p68, %p67;
	@%p68 bra 	$L__BB0_31;
	ld.global.f32 	%f61, [%rd6+12];
	ld.global.f32 	%f62, [%rd5+12];
	fma.rn.f32 	%f79, %f61, %f62, %f79;
$L__BB0_31:
	add.s32 	%r75, %r75, 4;
$L__BB0_32:
	setp.eq.s32 	%p69, %r7, 0;
	@%p69 bra 	$L__BB0_38;
	add.s32 	%r32, %r75, %r1;
	setp.gt.s32 	%p70, %r32, -1;
	setp.lt.s32 	%p71, %r32, %r39;
	and.pred  	%p72, %p70, %p71;
	and.pred  	%p74, %p1, %p72;
	add.s32 	%r62, %r12, %r75;
	mul.wide.s32 	%rd16, %r62, 4;
	add.s64 	%rd7, %rd1, %rd16;
	add.s32 	%r63, %r32, %r10;
	mul.wide.s32 	%rd17, %r63, 4;
	add.s64 	%rd8, %rd2, %rd17;
	not.pred 	%p75, %p74;
	@%p75 bra 	$L__BB0_35;
	ld.global.f32 	%f63, [%rd8];
	ld.global.f32 	%f64, [%rd7];
	fma.rn.f32 	%f79, %f63, %f64, %f79;
$L__BB0_35:
	add.s32 	%r64, %r32, 1;
	setp.gt.s32 	%p76, %r64, -1;
	setp.lt.s32 	%p77, %r64, %r39;
	and.pred  	%p78, %p76, %p77;
	and.pred  	%p79, %p1, %p78;
	not.pred 	%p80, %p79;
	@%p80 bra 	$L__BB0_37;
	ld.global.f32 	%f65, [%rd8+4];
	ld.global.f32 	%f66, [%rd7+4];
	fma.rn.f32 	%f79, %f65, %f66, %f79;
$L__BB0_37:
	add.s32 	%r75, %r75, 2;
$L__BB0_38:
	add.s32 	%r35, %r75, %r1;
	setp.gt.s32 	%p81, %r35, -1;
	setp.lt.s32 	%p82, %r35, %r39;
	and.pred  	%p83, %p81, %p82;
	and.pred  	%p85, %p1, %p83;
	not.pred 	%p86, %p85;
	@%p86 bra 	$L__BB0_40;
	add.s32 	%r65, %r35, %r10;
	mul.wide.s32 	%rd18, %r65, 4;
	add.s64 	%rd19, %rd2, %rd18;
	ld.global.f32 	%f67, [%rd19];
	add.s32 	%r66, %r12, %r75;
	mul.wide.s32 	%rd20, %r66, 4;
	add.s64 	%rd21, %rd1, %rd20;
	ld.global.f32 	%f68, [%rd21];
	fma.rn.f32 	%f79, %f67, %f68, %f79;
$L__BB0_40:
	add.s32 	%r36, %r68, 1;
	setp.ne.s32 	%p87, %r68, %r3;
	mov.u32 	%r68, %r36;
	@%p87 bra 	$L__BB0_2;
$L__BB0_41:
	cvta.to.global.u64 	%rd22, %rd9;
	mad.lo.s32 	%r67, %r39, %r2, %r1;
	mul.wide.s32 	%rd23, %r67, 4;
	add.s64 	%rd24, %rd22, %rd23;
	st.global.f32 	[%rd24], %f79;
	ret;

}


// ===== COMPILED SASS (sm_100) =====

	.target	sm_100

	.elftype	@"ET_EXEC"


//--------------------- .note.nv.tkinfo           --------------------------
	.section	.note.nv.tkinfo,"",@"SHT_NOTE"
	.sectionflags	@"SHF_NOTE_NV_TKINFO"
	.tkinfo
        /*0018*/ 	.word	0x00000002
        /*0030*/ 	.string	""
        /*0030*/ 	.string	"ptxas"
        /*0030*/ 	.string	"Cuda compilation tools, release 13.0, V13.0.88"
        /*0030*/ 	.string	"Build cuda_13.0.r13.0/compiler.36424714_0"
        /*0030*/ 	.string	"-arch sm_100 -m 64 "



//--------------------- .note.nv.cuinfo           --------------------------
	.section	.note.nv.cuinfo,"",@"SHT_NOTE"
	.sectionflags	@"SHF_NOTE_NV_CUINFO"
        /*0018*/ 	.short	0x0002
        /*001a*/ 	.short	0x0064
        /*001c*/ 	.short	0x0082
	.zero		2


//--------------------- .nv.info                  --------------------------
	.section	.nv.info,"",@"SHT_CUDA_INFO"
	.align	4


	//----- nvinfo : EIATTR_REGCOUNT
	.align		4
        /*0000*/ 	.byte	0x04, 0x2f
        /*0002*/ 	.short	(.L_1 - .L_0)
	.align		4
.L_0:
        /*0004*/ 	.word	index@(_Z11convolutioniPfiiS_S_)
        /*0008*/ 	.word	0x00000020


	//----- nvinfo : EIATTR_FRAME_SIZE
	.align		4
.L_1:
        /*000c*/ 	.byte	0x04, 0x11
        /*000e*/ 	.short	(.L_3 - .L_2)
	.align		4
.L_2:
        /*0010*/ 	.word	index@(_Z11convolutioniPfiiS_S_)
        /*0014*/ 	.word	0x00000000


	//----- nvinfo : EIATTR_MIN_STACK_SIZE
	.align		4
.L_3:
        /*0018*/ 	.byte	0x04, 0x12
        /*001a*/ 	.short	(.L_5 - .L_4)
	.align		4
.L_4:
        /*001c*/ 	.word	index@(_Z11convolutioniPfiiS_S_)
        /*0020*/ 	.word	0x00000000
.L_5:


//--------------------- .nv.compat                --------------------------
	.section	.nv.compat,"",@"SHT_CUDA_COMPAT_INFO"
	.align	4
        /*0000*/ 	.byte	0x02, 0x09, 0x00, 0x00, 0x02, 0x02, 0x01, 0x00, 0x02, 0x05, 0x05, 0x00, 0x03, 0x07, 0x01, 0x01
        /*0010*/ 	.byte	0x02, 0x03, 0x00, 0x00, 0x02, 0x06, 0x01, 0x00, 0x04, 0x0b, 0x08, 0x00, 0x09, 0x00, 0x00, 0x00
        /*0020*/ 	.byte	0x00, 0x00, 0x00, 0x00


//--------------------- .nv.info._Z11convolutioniPfiiS_S_ --------------------------
	.section	.nv.info._Z11convolutioniPfiiS_S_,"",@"SHT_CUDA_INFO"
	.sectionflags	@""
	.align	4


	//----- nvinfo : EIATTR_CUDA_API_VERSION
	.align		4
        /*0000*/ 	.byte	0x04, 0x37
        /*0002*/ 	.short	(.L_7 - .L_6)
.L_6:
        /*0004*/ 	.word	0x00000082


	//----- nvinfo : EIATTR_KPARAM_INFO
	.align		4
.L_7:
        /*0008*/ 	.byte	0x04, 0x17
        /*000a*/ 	.short	(.L_9 - .L_8)
.L_8:
        /*000c*/ 	.word	0x00000000
        /*0010*/ 	.short	0x0005
        /*0012*/ 	.short	0x0020
        /*0014*/ 	.byte	0x00, 0xf5, 0x21, 0x00


	//----- nvinfo : EIATTR_KPARAM_INFO
	.align		4
.L_9:
        /*0018*/ 	.byte	0x04, 0x17
        /*001a*/ 	.short	(.L_11 - .L_10)
.L_10:
        /*001c*/ 	.word	0x00000000
        /*0020*/ 	.short	0x0004
        /*0022*/ 	.short	0x0018
        /*0024*/ 	.byte	0x00, 0xf5, 0x21, 0x00


	//----- nvinfo : EIATTR_KPARAM_INFO
	.align		4
.L_11:
        /*0028*/ 	.byte	0x04, 0x17
        /*002a*/ 	.short	(.L_13 - .L_12)
.L_12:
        /*002c*/ 	.word	0x00000000
        /*0030*/ 	.short	0x0003
        /*0032*/ 	.short	0x0014
        /*0034*/ 	.byte	0x00, 0xf0, 0x11, 0x00


	//----- nvinfo : EIATTR_KPARAM_INFO
	.align		4
.L_13:
        /*0038*/ 	.byte	0x04, 0x17
        /*003a*/ 	.short	(.L_15 - .L_14)
.L_14:
        /*003c*/ 	.word	0x00000000
        /*0040*/ 	.short	0x0002
        /*0042*/ 	.short	0x0010
        /*0044*/ 	.byte	0x00, 0xf0, 0x11, 0x00


	//----- nvinfo : EIATTR_KPARAM_INFO
	.align		4
.L_15:
        /*0048*/ 	.byte	0x04, 0x17
        /*004a*/ 	.short	(.L_17 - .L_16)
.L_16:
        /*004c*/ 	.word	0x00000000
        /*0050*/ 	.short	0x0001
        /*0052*/ 	.short	0x0008
        /*0054*/ 	.byte	0x00, 0xf5, 0x21, 0x00


	//----- nvinfo : EIATTR_KPARAM_INFO
	.align		4
.L_17:
        /*0058*/ 	.byte	0x04, 0x17
        /*005a*/ 	.short	(.L_19 - .L_18)
.L_18:
        /*005c*/ 	.word	0x00000000
        /*0060*/ 	.short	0x0000
        /*0062*/ 	.short	0x0000
        /*0064*/ 	.byte	0x00, 0xf0, 0x11, 0x00


	//----- nvinfo : EIATTR_SPARSE_MMA_MASK
	.align		4
.L_19:
        /*0068*/ 	.byte	0x03, 0x50
        /*006a*/ 	.short	0x0000


	//----- nvinfo : EIATTR_MAXREG_COUNT
	.align		4
        /*006c*/ 	.byte	0x03, 0x1b
        /*006e*/ 	.short	0x00ff


	//----- nvinfo : EIATTR_MERCURY_ISA_VERSION
	.align		4
        /*0070*/ 	.byte	0x03, 0x5f
        /*0072*/ 	.short	0x0101


	//----- nvinfo : EIATTR_VRC_CTA_INIT_COUNT
	.align		4
        /*0074*/ 	.byte	0x02, 0x4a
	.zero		1
	.zero		1


	//----- nvinfo : EIATTR_EXIT_INSTR_OFFSETS
	.align		4
        /*0078*/ 	.byte	0x04, 0x1c
        /*007a*/ 	.short	(.L_21 - .L_20)


	//   ....[0]....
.L_20:
        /*007c*/ 	.word	0x00000c50


	//----- nvinfo : EIATTR_CRS_STACK_SIZE
	.align		4
.L_21:
        /*0080*/ 	.byte	0x04, 0x1e
        /*0082*/ 	.short	(.L_23 - .L_22)
.L_22:
        /*0084*/ 	.word	0x00000000


	//----- nvinfo : EIATTR_CBANK_PARAM_SIZE
	.align		4
.L_23:
        /*0088*/ 	.byte	0x03, 0x19
        /*008a*/ 	.short	0x0028


	//----- nvinfo : EIATTR_PARAM_CBANK
	.align		4
        /*008c*/ 	.byte	0x04, 0x0a
        /*008e*/ 	.short	(.L_25 - .L_24)
	.align		4
.L_24:
        /*0090*/ 	.word	index@(.nv.constant0._Z11convolutioniPfiiS_S_)
        /*0094*/ 	.short	0x0380
        /*0096*/ 	.short	0x0028


	//----- nvinfo : EIATTR_SW_WAR
	.align		4
.L_25:
        /*0098*/ 	.byte	0x04, 0x36
        /*009a*/ 	.short	(.L_27 - .L_26)
.L_26:
        /*009c*/ 	.word	0x00000008
.L_27:


//--------------------- .nv.callgraph             --------------------------
	.section	.nv.callgraph,"",@"SHT_CUDA_CALLGRAPH"
	.align	4
	.sectionentsize	8
	.align		4
        /*0000*/ 	.word	0x00000000
	.align		4
        /*0004*/ 	.word	0xffffffff
	.align		4
        /*0008*/ 	.word	0x00000000
	.align		4
        /*000c*/ 	.word	0xfffffffe
	.align		4
        /*0010*/ 	.word	0x00000000
	.align		4
        /*0014*/ 	.word	0xfffffffd
	.align		4
        /*0018*/ 	.word	0x00000000
	.align		4
        /*001c*/ 	.word	0xfffffffc


//--------------------- .text._Z11convolutioniPfiiS_S_ --------------------------
	.section	.text._Z11convolutioniPfiiS_S_,"ax",@progbits
	.align	128
        .global         _Z11convolutioniPfiiS_S_
        .type           _Z11convolutioniPfiiS_S_,@function
        .size           _Z11convolutioniPfiiS_S_,(.L_x_9 - _Z11convolutioniPfiiS_S_)
        .other          _Z11convolutioniPfiiS_S_,@"STO_CUDA_ENTRY STV_DEFAULT"
_Z11convolutioniPfiiS_S_:
.text._Z11convolutioniPfiiS_S_:
[----:B------:R-:W-:Y:S01]  /*0000*/  LDC R1, c[0x0][0x37c] ;  /* 0x0000df00ff017b82 */ /* 0x000fe20000000800 */
[----:B------:R-:W0:Y:S01]  /*0010*/  S2R R3, SR_TID.X ;  /* 0x0000000000037919 */ /* 0x000e220000002100 */
[----:B------:R-:W1:Y:S06]  /*0020*/  LDCU UR4, c[0x0][0x380] ;  /* 0x00007000ff0477ac */ /* 0x000e6c0008000800 */
[----:B------:R-:W0:Y:S01]  /*0030*/  S2UR UR5, SR_CTAID.X ;  /* 0x00000000000579c3 */ /* 0x000e220000002500 */
[----:B------:R-:W2:Y:S01]  /*0040*/  S2R R5, SR_TID.Y ;  /* 0x0000000000057919 */ /* 0x000ea20000002200 */
[----:B------:R-:W3:Y:S06]  /*0050*/  LDCU.64 UR12, c[0x0][0x358] ;  /* 0x00006b00ff0c77ac */ /* 0x000eec0008000a00 */
[----:B------:R-:W0:Y:S08]  /*0060*/  LDC R2, c[0x0][0x360] ;  /* 0x0000d800ff027b82 */ /* 0x000e300000000800 */
[----:B------:R-:W2:Y:S01]  /*0070*/  S2UR UR6, SR_CTAID.Y ;  /* 0x00000000000679c3 */ /* 0x000ea20000002600 */
[----:B-1----:R-:W-:-:S04]  /*0080*/  USHF.R.S32.HI UR10, URZ, 0x1, UR4 ;  /* 0x00000001ff0a7899 */ /* 0x002fc80008011404 */
[----:B------:R-:W-:-:S03]  /*0090*/  UISETP.GE.AND UP0, UPT, UR10, URZ, UPT ;  /* 0x000000ff0a00728c */ /* 0x000fc6000bf06270 */
[----:B------:R-:W2:Y:S01]  /*00a0*/  LDC R0, c[0x0][0x364] ;  /* 0x0000d900ff007b82 */ /* 0x000ea20000000800 */
[----:B0-----:R-:W-:Y:S02]  /*00b0*/  IMAD R2, R2, UR5, R3 ;  /* 0x0000000502027c24 */ /* 0x001fe4000f8e0203 */
[----:B--2---:R-:W-:Y:S02]  /*00c0*/  IMAD R3, R0, UR6, R5 ;  /* 0x0000000600037c24 */ /* 0x004fe4000f8e0205 */
[----:B------:R-:W-:Y:S01]  /*00d0*/  IMAD.MOV.U32 R0, RZ, RZ, RZ ;  /* 0x000000ffff007224 */ /* 0x000fe200078e00ff */
[----:B---3--:R-:W-:Y:S06]  /*00e0*/  BRA.U !UP0, `(.L_x_0) ;  /* 0x0000000908c47547 */ /* 0x008fec000b800000 */
[----:B------:R-:W-:Y:S01]  /*00f0*/  ULOP3.LUT UR5, UR4, 0x6, URZ, 0xc0, !UPT ;  /* 0x0000000604057892 */ /* 0x000fe2000f8ec0ff */
[----:B------:R-:W-:Y:S01]  /*0100*/  IMAD.MOV.U32 R0, RZ, RZ, RZ ;  /* 0x000000ffff007224 */ /* 0x000fe200078e00ff */
[----:B------:R-:W-:Y:S02]  /*0110*/  UIADD3 UR8, UPT, UPT, -UR10, URZ, URZ ;  /* 0x000000ff0a087290 */ /* 0x000fe4000fffe1ff */
[----:B------:R-:W-:Y:S02]  /*0120*/  UISETP.GE.U32.AND UP1, UPT, UR5, 0x3, UPT ;  /* 0x000000030500788c */ /* 0x000fe4000bf26070 */
[----:B------:R-:W-:-:S03]  /*0130*/  ULOP3.LUT UR4, UR4, 0xfffffffe, URZ, 0xc0, !UPT ;  /* 0xfffffffe04047892 */ /* 0x000fc6000f8ec0ff */
[----:B------:R-:W-:-:S09]  /*0140*/  UMOV UR5, UR8 ;  /* 0x0000000800057c82 */ /* 0x000fd20008000000 */
.L_x_7:
[----:B------:R-:W0:Y:S01]  /*0150*/  LDCU UR11, c[0x0][0x390] ;  /* 0x00007200ff0b77ac */ /* 0x000e220008000800 */
[----:B------:R-:W-:Y:S01]  /*0160*/  VIADD R4, R3, UR5 ;  /* 0x0000000503047c36 */ /* 0x000fe20008000000 */
[----:B------:R-:W-:Y:S01]  /*0170*/  MOV R5, UR8 ;  /* 0x0000000800057c02 */ /* 0x000fe20008000f00 */
[----:B------:R-:W1:Y:S01]  /*0180*/  LDCU UR9, c[0x0][0x380] ;  /* 0x00007000ff0977ac */ /* 0x000e620008000800 */
[----:B------:R-:W-:Y:S02]  /*0190*/  UISETP.GE.U32.AND UP2, UPT, UR4, 0x7, UPT ;  /* 0x000000070400788c */ /* 0x000fe4000bf46070 */
[----:B------:R-:W-:Y:S02]  /*01a0*/  UIADD3 UR6, UPT, UPT, UR10, UR5, URZ ;  /* 0x000000050a067290 */ /* 0x000fe4000fffe0ff */
[----:B------:R-:W-:Y:S01]  /*01b0*/  UMOV UR7, UR5 ;  /* 0x0000000500077c82 */ /* 0x000fe20008000000 */
[----:B------:R-:W-:Y:S02]  /*01c0*/  UIADD3 UR5, UPT, UPT, UR5, 0x1, URZ ;  /* 0x0000000105057890 */ /* 0x000fe4000fffe0ff */
[----:B------:R-:W-:Y:S01]  /*01d0*/  UISETP.NE.AND UP0, UPT, UR7, UR10, UPT ;  /* 0x0000000a0700728c */ /* 0x000fe2000bf05270 */
[----:B0-----:R-:W-:Y:S01]  /*01e0*/  ISETP.GE.AND P0, PT, R4, UR11, PT ;  /* 0x0000000b04007c0c */ /* 0x001fe2000bf06270 */
[----:B-1----:R-:W-:-:S03]  /*01f0*/  UIMAD UR6, UR6, UR9, URZ ;  /* 0x00000009060672a4 */ /* 0x002fc6000f8e02ff */
[----:B------:R-:W-:Y:S01]  /*0200*/  ISETP.GT.AND P0, PT, R4, -0x1, !P0 ;  /* 0xffffffff0400780c */ /* 0x000fe20004704270 */
[----:B------:R-:W-:Y:S01]  /*0210*/  UIADD3 UR14, UPT, UPT, UR10, UR6, URZ ;  /* 0x000000060a0e7290 */ /* 0x000fe2000fffe0ff */
[----:B------:R-:W-:Y:S11]  /*0220*/  BRA.U !UP2, `(.L_x_1) ;  /* 0x000000050a347547 */ /* 0x000ff6000b800000 */
[----:B------:R-:W0:Y:S01]  /*0230*/  LDC.64 R6, c[0x0][0x388] ;  /* 0x0000e200ff067b82 */ /* 0x000e220000000a00 */
[----:B------:R-:W1:Y:S01]  /*0240*/  LDCU UR11, c[0x0][0x394] ;  /* 0x00007280ff0b77ac */ /* 0x000e620008000800 */
[----:B------:R-:W-:Y:S02]  /*0250*/  VIADD R5, R2, -UR10 ;  /* 0x8000000a02057c36 */ /* 0x000fe40008000000 */
[----:B------:R-:W-:Y:S01]  /*0260*/  IMAD.U32 R15, RZ, RZ, UR6 ;  /* 0x00000006ff0f7e24 */ /* 0x000fe2000f8e00ff */
[----:B------:R-:W-:Y:S02]  /*0270*/  UIADD3 UR9, UPT, UPT, -UR10, 0x3, URZ ;  /* 0x000000030a097890 */ /* 0x000fe4000fffe1ff */
[----:B------:R-:W-:Y:S01]  /*0280*/  UIADD3 UR7, UPT, UPT, UR4, 0x1, URZ ;  /* 0x0000000104077890 */ /* 0x000fe2000fffe0ff */
[----:B------:R-:W2:Y:S01]  /*0290*/  LDC.64 R8, c[0x0][0x398] ;  /* 0x0000e600ff087b82 */ /* 0x000ea20000000a00 */
[----:B------:R-:W3:Y:S02]  /*02a0*/  LDCU UR15, c[0x0][0x394] ;  /* 0x00007280ff0f77ac */ /* 0x000ee40008000800 */
[----:B------:R-:W-:Y:S01]  /*02b0*/  IMAD.U32 R14, RZ, RZ, UR9 ;  /* 0x00000009ff0e7e24 */ /* 0x000fe2000f8e00ff */
[----:B------:R-:W-:-:S04]  /*02c0*/  ULOP3.LUT UR7, UR7, 0xfffffff8, URZ, 0xc0, !UPT ;  /* 0xfffffff807077892 */ /* 0x000fc8000f8ec0ff */
[----:B------:R-:W-:Y:S01]  /*02d0*/  UIADD3 UR7, UPT, UPT, -UR7, URZ, URZ ;  /* 0x000000ff07077290 */ /* 0x000fe2000fffe1ff */
[----:B-1----:R-:W-:-:S11]  /*02e0*/  IMAD R17, R4, UR11, R5 ;  /* 0x0000000b04117c24 */ /* 0x002fd6000f8e0205 */
.L_x_2:
[----:B---3--:R-:W-:Y:S01]  /*02f0*/  ISETP.GE.AND P3, PT, R5, UR15, PT ;  /* 0x0000000f05007c0c */ /* 0x008fe2000bf66270 */
[----:B--2---:R-:W-:Y:S01]  /*0300*/  IMAD.WIDE R12, R17, 0x4, R8 ;  /* 0x00000004110c7825 */ /* 0x004fe200078e0208 */
[C---:B------:R-:W-:Y:S02]  /*0310*/  IADD3 R10, PT, PT, R5.reuse, 0x1, RZ ;  /* 0x00000001050a7810 */ /* 0x040fe40007ffe0ff */
[C---:B------:R-:W-:Y:S01]  /*0320*/  ISETP.GT.AND P3, PT, R5.reuse, -0x1, !P3 ;  /* 0xffffffff0500780c */ /* 0x040fe20005f64270 */
[----:B------:R-:W-:Y:S01]  /*0330*/  VIADD R18, R5, 0x2 ;  /* 0x0000000205127836 */ /* 0x000fe20000000000 */
[C---:B------:R-:W-:Y:S02]  /*0340*/  ISETP.GE.AND P2, PT, R10.reuse, UR15, PT ;  /* 0x0000000f0a007c0c */ /* 0x040fe4000bf46270 */
[----:B------:R-:W-:Y:S02]  /*0350*/  PLOP3.LUT P3, PT, P0, P3, PT, 0x80, 0x8 ;  /* 0x000000000008781c */ /* 0x000fe40000767070 */
[----:B------:R-:W-:Y:S01]  /*0360*/  ISETP.GT.AND P2, PT, R10, -0x1, !P2 ;  /* 0xffffffff0a00780c */ /* 0x000fe20005744270 */
[----:B0-----:R-:W-:-:S03]  /*0370*/  IMAD.WIDE R10, R15, 0x4, R6 ;  /* 0x000000040f0a7825 */ /* 0x001fc600078e0206 */
[----:B------:R-:W-:Y:S02]  /*0380*/  PLOP3.LUT P2, PT, P0, P2, PT, 0x80, 0x8 ;  /* 0x000000000008781c */ /* 0x000fe40000745070 */
[----:B------:R-:W-:-:S05]  /*0390*/  ISETP.GE.AND P1, PT, R18, UR15, PT ;  /* 0x0000000f12007c0c */ /* 0x000fca000bf26270 */
[----:B------:R-:W2:Y:S04]  /*03a0*/  @P3 LDG.E R16, desc[UR12][R10.64] ;  /* 0x0000000c0a103981 */ /* 0x000ea8000c1e1900 */
[----:B------:R-:W2:Y:S01]  /*03b0*/  @P3 LDG.E R23, desc[UR12][R12.64] ;  /* 0x0000000c0c173981 */ /* 0x000ea2000c1e1900 */
[----:B------:R-:W-:-:S03]  /*03c0*/  ISETP.GT.AND P1, PT, R18, -0x1, !P1 ;  /* 0xffffffff1200780c */ /* 0x000fc60004f24270 */
[----:B------:R-:W3:Y:S04]  /*03d0*/  @P2 LDG.E R25, desc[UR12][R12.64+0x4] ;  /* 0x0000040c0c192981 */ /* 0x000ee8000c1e1900 */
[----:B------:R-:W3:Y:S01]  /*03e0*/  @P2 LDG.E R18, desc[UR12][R10.64+0x4] ;  /* 0x0000040c0a122981 */ /* 0x000ee2000c1e1900 */
[----:B------:R-:W-:-:S13]  /*03f0*/  PLOP3.LUT P1, PT, P0, P1, PT, 0x80, 0x8 ;  /* 0x000000000008781c */ /* 0x000fda0000723070 */
[----:B------:R-:W4:Y:S04]  /*0400*/  @P1 LDG.E R21, desc[UR12][R12.64+0x8] ;  /* 0x0000080c0c151981 */ /* 0x000f28000c1e1900 */
[----:B------:R-:W4:Y:S01]  /*0410*/  @P1 LDG.E R19, desc[UR12][R10.64+0x8] ;  /* 0x0000080c0a131981 */ /* 0x000f22000c1e1900 */
[C---:B------:R-:W-:Y:S02]  /*0420*/  VIADD R20, R5.reuse, 0x3 ;  /* 0x0000000305147836 */ /* 0x040fe40000000000 */
[----:B------:R-:W-:-:S03]  /*0430*/  VIADD R22, R5, 0x4 ;  /* 0x0000000405167836 */ /* 0x000fc60000000000 */
[----:B------:R-:W-:Y:S02]  /*0440*/  ISETP.GE.AND P6, PT, R20, UR15, PT ;  /* 0x0000000f14007c0c */ /* 0x000fe4000bfc6270 */
[----:B------:R-:W-:Y:S02]  /*0450*/  ISETP.GE.AND P5, PT, R22, UR15, PT ;  /* 0x0000000f16007c0c */ /* 0x000fe4000bfa6270 */
[----:B------:R-:W-:Y:S02]  /*0460*/  ISETP.GT.AND P6, PT, R20, -0x1, !P6 ;  /* 0xffffffff1400780c */ /* 0x000fe400077c4270 */
[C---:B------:R-:W-:Y:S02]  /*0470*/  IADD3 R20, PT, PT, R5.reuse, 0x5, RZ ;  /* 0x0000000505147810 */ /* 0x040fe40007ffe0ff */
[----:B------:R-:W-:Y:S01]  /*0480*/  ISETP.GT.AND P5, PT, R22, -0x1, !P5 ;  /* 0xffffffff1600780c */ /* 0x000fe20006fa4270 */
[----:B------:R-:W-:Y:S01]  /*0490*/  VIADD R22, R5, 0x6 ;  /* 0x0000000605167836 */ /* 0x000fe20000000000 */
[----:B------:R-:W-:-:S02]  /*04a0*/  ISETP.GE.AND P4, PT, R20, UR15, PT ;  /* 0x0000000f14007c0c */ /* 0x000fc4000bf86270 */
[----:B------:R-:W-:Y:S02]  /*04b0*/  PLOP3.LUT P5, PT, P0, P5, PT, 0x80, 0x8 ;  /* 0x000000000008781c */ /* 0x000fe400007ab070 */
[----:B------:R-:W-:-:S04]  /*04c0*/  ISETP.GT.AND P4, PT, R20, -0x1, !P4 ;  /* 0xffffffff1400780c */ /* 0x000fc80006784270 */
[----:B------:R-:W-:-:S13]  /*04d0*/  PLOP3.LUT P4, PT, P0, P4, PT, 0x80, 0x8 ;  /* 0x000000000008781c */ /* 0x000fda0000789070 */
[----:B------:R-:W5:Y:S04]  /*04e0*/  @P4 LDG.E R27, desc[UR12][R12.64+0x14] ;  /* 0x0000140c0c1b4981 */ /* 0x000f68000c1e1900 */
[----:B------:R-:W5:Y:S01]  /*04f0*/  @P4 LDG.E R20, desc[UR12][R10.64+0x14] ;  /* 0x0000140c0a144981 */ /* 0x000f62000c1e1900 */
[----:B--2---:R-:W-:Y:S01]  /*0500*/  @P3 FFMA R0, R23, R16, R0 ;  /* 0x0000001017003223 */ /* 0x004fe20000000000 */
[----:B------:R-:W-:Y:S01]  /*0510*/  PLOP3.LUT P3, PT, P0, P6, PT, 0x80, 0x8 ;  /* 0x000000000008781c */ /* 0x000fe2000076d070 */
[----:B------:R-:W-:Y:S01]  /*0520*/  VIADD R16, R5, 0x7 ;  /* 0x0000000705107836 */ /* 0x000fe20000000000 */
[----:B------:R-:W-:-:S04]  /*0530*/  ISETP.GE.AND P6, PT, R22, UR15, PT ;  /* 0x0000000f16007c0c */ /* 0x000fc8000bfc6270 */
[----:B------:R-:W-:Y:S01]  /*0540*/  ISETP.GT.AND P6, PT, R22, -0x1, !P6 ;  /* 0xffffffff1600780c */ /* 0x000fe200077c4270 */
[----:B---3--:R-:W-:Y:S01]  /*0550*/  @P2 FFMA R0, R25, R18, R0 ;  /* 0x0000001219002223 */ /* 0x008fe20000000000 */
[C---:B------:R-:W-:Y:S01]  /*0560*/  ISETP.GE.AND P2, PT, R16.reuse, UR15, PT ;  /* 0x0000000f10007c0c */ /* 0x040fe2000bf46270 */
[----:B------:R-:W2:Y:S01]  /*0570*/  @P5 LDG.E R25, desc[UR12][R12.64+0x10] ;  /* 0x0000100c0c195981 */ /* 0x000ea2000c1e1900 */
[----:B------:R-:W-:Y:S02]  /*0580*/  PLOP3.LUT P6, PT, P0, P6, PT, 0x80, 0x8 ;  /* 0x000000000008781c */ /* 0x000fe400007cd070 */
[----:B------:R-:W-:Y:S01]  /*0590*/  ISETP.GT.AND P2, PT, R16, -0x1, !P2 ;  /* 0xffffffff1000780c */ /* 0x000fe20005744270 */
[----:B------:R-:W3:Y:S04]  /*05a0*/  @P3 LDG.E R23, desc[UR12][R12.64+0xc] ;  /* 0x00000c0c0c173981 */ /* 0x000ee8000c1e1900 */
[----:B------:R-:W3:Y:S01]  /*05b0*/  @P3 LDG.E R16, desc[UR12][R10.64+0xc] ;  /* 0x00000c0c0a103981 */ /* 0x000ee2000c1e1900 */
[----:B------:R-:W-:-:S03]  /*05c0*/  PLOP3.LUT P2, PT, P0, P2, PT, 0x80, 0x8 ;  /* 0x000000000008781c */ /* 0x000fc60000745070 */
[----:B------:R-:W2:Y:S01]  /*05d0*/  @P5 LDG.E R18, desc[UR12][R10.64+0x10] ;  /* 0x0000100c0a125981 */ /* 0x000ea2000c1e1900 */
[----:B----4-:R-:W-:-:S03]  /*05e0*/  @P1 FFMA R0, R21, R19, R0 ;  /* 0x0000001315001223 */ /* 0x010fc60000000000 */
[----:B------:R-:W4:Y:S04]  /*05f0*/  @P6 LDG.E R19, desc[UR12][R12.64+0x18] ;  /* 0x0000180c0c136981 */ /* 0x000f28000c1e1900 */
[----:B------:R-:W4:Y:S04]  /*0600*/  @P6 LDG.E R21, desc[UR12][R10.64+0x18] ;  /* 0x0000180c0a156981 */ /* 0x000f28000c1e1900 */
[----:B------:R-:W4:Y:S04]  /*0610*/  @P2 LDG.E R29, desc[UR12][R12.64+0x1c] ;  /* 0x00001c0c0c1d2981 */ /* 0x000f28000c1e1900 */
[----:B------:R-:W4:Y:S01]  /*0620*/  @P2 LDG.E R22, desc[UR12][R10.64+0x1c] ;  /* 0x00001c0c0a162981 */ /* 0x000f22000c1e1900 */
[----:B------:R-:W-:-:S04]  /*0630*/  UIADD3 UR7, UPT, UPT, UR7, 0x8, URZ ;  /* 0x0000000807077890 */ /* 0x000fc8000fffe0ff */
[----:B------:R-:W-:Y:S01]  /*0640*/  UISETP.NE.AND UP2, UPT, UR7, URZ, UPT ;  /* 0x000000ff0700728c */ /* 0x000fe2000bf45270 */
[----:B------:R-:W-:Y:S01]  /*0650*/  IADD3 R14, PT, PT, R14, 0x8, RZ ;  /* 0x000000080e0e7810 */ /* 0x000fe20007ffe0ff */
[----:B------:R-:W-:Y:S01]  /*0660*/  VIADD R17, R17, 0x8 ;  /* 0x0000000811117836 */ /* 0x000fe20000000000 */
[----:B------:R-:W-:Y:S01]  /*0670*/  IADD3 R5, PT, PT, R5, 0x8, RZ ;  /* 0x0000000805057810 */ /* 0x000fe20007ffe0ff */
[----:B------:R-:W-:Y:S02]  /*0680*/  VIADD R15, R15, 0x8 ;  /* 0x000000080f0f7836 */ /* 0x000fe40000000000 */
[----:B---3--:R-:W-:-:S04]  /*0690*/  @P3 FFMA R0, R23, R16, R0 ;  /* 0x0000001017003223 */ /* 0x008fc80000000000 */
[----:B--2---:R-:W-:-:S04]  /*06a0*/  @P5 FFMA R0, R25, R18, R0 ;  /* 0x0000001219005223 */ /* 0x004fc80000000000 */
[----:B-----5:R-:W-:-:S04]  /*06b0*/  @P4 FFMA R0, R27, R20, R0 ;  /* 0x000000141b004223 */ /* 0x020fc80000000000 */
[----:B----4-:R-:W-:-:S04]  /*06c0*/  @P6 FFMA R0, R19, R21, R0 ;  /* 0x0000001513006223 */ /* 0x010fc80000000000 */
[----:B------:R-:W-:Y:S01]  /*06d0*/  @P2 FFMA R0, R29, R22, R0 ;  /* 0x000000161d002223 */ /* 0x000fe20000000000 */
[----:B------:R-:W-:Y:S06]  /*06e0*/  BRA.U UP2, `(.L_x_2) ;  /* 0xfffffffd02007547 */ /* 0x000fec000b83ffff */
[----:B------:R-:W-:-:S07]  /*06f0*/  VIADD R5, R14, 0xfffffffd ;  /* 0xfffffffd0e057836 */ /* 0x000fce0000000000 */
.L_x_1:
[----:B------:R-:W0:Y:S01]  /*0700*/  LDCU UR6, c[0x0][0x380] ;  /* 0x00007000ff0677ac */ /* 0x000e220008000800 */
[----:B------:R-:W1:Y:S01]  /*0710*/  LDCU UR7, c[0x0][0x394] ;  /* 0x00007280ff0777ac */ /* 0x000e620008000800 */
[----:B0-----:R-:W-:Y:S01]  /*0720*/  ULOP3.LUT UP2, URZ, UR6, 0x2, URZ, 0xc0, !UPT ;  /* 0x0000000206ff7892 */ /* 0x001fe2000f84c0ff */
[----:B-1----:R-:W-:Y:S10]  /*0730*/  BRA.U !UP1, `(.L_x_3) ;  /* 0x0000000109907547 */ /* 0x002ff4000b800000 */
[----:B------:R-:W0:Y:S01]  /*0740*/  LDCU UR6, c[0x0][0x394] ;  /* 0x00007280ff0677ac */ /* 0x000e220008000800 */
[----:B------:R-:W1:Y:S01]  /*0750*/  LDC.64 R6, c[0x0][0x388] ;  /* 0x0000e200ff067b82 */ /* 0x000e620000000a00 */
[----:B------:R-:W-:Y:S01]  /*0760*/  IMAD.IADD R13, R2, 0x1, R5 ;  /* 0x00000001020d7824 */ /* 0x000fe200078e0205 */
[----:B------:R-:W-:-:S03]  /*0770*/  IADD3 R11, PT, PT, R5, UR14, RZ ;  /* 0x0000000e050b7c10 */ /* 0x000fc6000fffe0ff */
[C---:B------:R-:W-:Y:S01]  /*0780*/  VIADD R12, R13.reuse, 0x2 ;  /* 0x000000020d0c7836 */ /* 0x040fe20000000000 */
[C---:B------:R-:W-:Y:S02]  /*0790*/  IADD3 R10, PT, PT, R13.reuse, 0x1, RZ ;  /* 0x000000010d0a7810 */ /* 0x040fe40007ffe0ff */
[----:B------:R-:W2:Y:S01]  /*07a0*/  LDC.64 R8, c[0x0][0x398] ;  /* 0x0000e600ff087b82 */ /* 0x000ea20000000a00 */
[C---:B0-----:R-:W-:Y:S02]  /*07b0*/  ISETP.GE.AND P1, PT, R13.reuse, UR6, PT ;  /* 0x000000060d007c0c */ /* 0x041fe4000bf26270 */
[C---:B------:R-:W-:Y:S02]  /*07c0*/  ISETP.GE.AND P2, PT, R10.reuse, UR6, PT ;  /* 0x000000060a007c0c */ /* 0x040fe4000bf46270 */
[C---:B------:R-:W-:Y:S02]  /*07d0*/  ISETP.GT.AND P1, PT, R13.reuse, -0x1, !P1 ;  /* 0xffffffff0d00780c */ /* 0x040fe40004f24270 */
[----:B------:R-:W-:Y:S01]  /*07e0*/  ISETP.GT.AND P2, PT, R10, -0x1, !P2 ;  /* 0xffffffff0a00780c */ /* 0x000fe20005744270 */
[----:B------:R-:W-:Y:S01]  /*07f0*/  VIADD R10, R13, 0x3 ;  /* 0x000000030d0a7836 */ /* 0x000fe20000000000 */
[----:B------:R-:W-:Y:S01]  /*0800*/  ISETP.GE.AND P3, PT, R12, UR6, PT ;  /* 0x000000060c007c0c */ /* 0x000fe2000bf66270 */
[----:B------:R-:W-:Y:S01]  /*0810*/  IMAD R13, R4, UR6, R13 ;  /* 0x00000006040d7c24 */ /* 0x000fe2000f8e020d */
[----:B------:R-:W-:Y:S01]  /*0820*/  PLOP3.LUT P1, PT, P0, P1, PT, 0x80, 0x8 ;  /* 0x000000000008781c */ /* 0x000fe20000723070 */
[----:B-1----:R-:W-:Y:S01]  /*0830*/  IMAD.WIDE R6, R11, 0x4, R6 ;  /* 0x000000040b067825 */ /* 0x002fe200078e0206 */
[----:B------:R-:W-:-:S02]  /*0840*/  ISETP.GE.AND P4, PT, R10, UR6, PT ;  /* 0x000000060a007c0c */ /* 0x000fc4000bf86270 */
[----:B------:R-:W-:Y:S01]  /*0850*/  ISETP.GT.AND P3, PT, R12, -0x1, !P3 ;  /* 0xffffffff0c00780c */ /* 0x000fe20005f64270 */
[----:B--2---:R-:W-:Y:S01]  /*0860*/  IMAD.WIDE R8, R13, 0x4, R8 ;  /* 0x000000040d087825 */ /* 0x004fe200078e0208 */
[----:B------:R-:W-:Y:S02]  /*0870*/  PLOP3.LUT P2, PT, P0, P2, PT, 0x80, 0x8 ;  /* 0x000000000008781c */ /* 0x000fe40000745070 */
[----:B------:R-:W-:Y:S02]  /*0880*/  ISETP.GT.AND P4, PT, R10, -0x1, !P4 ;  /* 0xffffffff0a00780c */ /* 0x000fe40006784270 */
[----:B------:R-:W-:Y:S02]  /*0890*/  PLOP3.LUT P3, PT, P0, P3, PT, 0x80, 0x8 ;  /* 0x000000000008781c */ /* 0x000fe40000767070 */
[----:B------:R-:W-:Y:S01]  /*08a0*/  PLOP3.LUT P4, PT, P0, P4, PT, 0x80, 0x8 ;  /* 0x000000000008781c */ /* 0x000fe20000789070 */
[----:B------:R-:W2:Y:S04]  /*08b0*/  @P1 LDG.E R10, desc[UR12][R6.64] ;  /* 0x0000000c060a1981 */ /* 0x000ea8000c1e1900 */
[----:B------:R-:W2:Y:S04]  /*08c0*/  @P1 LDG.E R11, desc[UR12][R8.64] ;  /* 0x0000000c080b1981 */ /* 0x000ea8000c1e1900 */
[----:B------:R-:W3:Y:S04]  /*08d0*/  @P2 LDG.E R12, desc[UR12][R6.64+0x4] ;  /* 0x0000040c060c2981 */ /* 0x000ee8000c1e1900 */
[----:B------:R-:W3:Y:S04]  /*08e0*/  @P2 LDG.E R13, desc[UR12][R8.64+0x4] ;  /* 0x0000040c080d2981 */ /* 0x000ee8000c1e1900 */
[----:B------:R-:W4:Y:S04]  /*08f0*/  @P3 LDG.E R14, desc[UR12][R6.64+0x8] ;  /* 0x0000080c060e3981 */ /* 0x000f28000c1e1900 */
[----:B------:R-:W4:Y:S04]  /*0900*/  @P3 LDG.E R15, desc[UR12][R8.64+0x8] ;  /* 0x0000080c080f3981 */ /* 0x000f28000c1e1900 */
[----:B------:R-:W5:Y:S04]  /*0910*/  @P4 LDG.E R16, desc[UR12][R6.64+0xc] ;  /* 0x00000c0c06104981 */ /* 0x000f68000c1e1900 */
[----:B------:R-:W5:Y:S01]  /*0920*/  @P4 LDG.E R17, desc[UR12][R8.64+0xc] ;  /* 0x00000c0c08114981 */ /* 0x000f62000c1e1900 */
[----:B------:R-:W-:-:S02]  /*0930*/  VIADD R5, R5, 0x4 ;  /* 0x0000000405057836 */ /* 0x000fc40000000000 */
[----:B--2---:R-:W-:-:S04]  /*0940*/  @P1 FFMA R0, R11, R10, R0 ;  /* 0x0000000a0b001223 */ /* 0x004fc80000000000 */
[----:B---3--:R-:W-:-:S04]  /*0950*/  @P2 FFMA R0, R13, R12, R0 ;  /* 0x0000000c0d002223 */ /* 0x008fc80000000000 */
[----:B----4-:R-:W-:-:S04]  /*0960*/  @P3 FFMA R0, R15, R14, R0 ;  /* 0x0000000e0f003223 */ /* 0x010fc80000000000 */
[----:B-----5:R-:W-:-:S07]  /*0970*/  @P4 FFMA R0, R17, R16, R0 ;  /* 0x0000001011004223 */ /* 0x020fce0000000000 */
.L_x_3:
[----:B------:R-:W-:Y:S05]  /*0980*/  BRA.U !UP2, `(.L_x_4) ;  /* 0x000000010a587547 */ /* 0x000fea000b800000 */
[----:B------:R-:W0:Y:S01]  /*0990*/  LDCU UR6, c[0x0][0x394] ;  /* 0x00007280ff0677ac */ /* 0x000e220008000800 */
[----:B------:R-:W1:Y:S01]  /*09a0*/  LDC.64 R6, c[0x0][0x398] ;  /* 0x0000e600ff067b82 */ /* 0x000e620000000a00 */
[----:B------:R-:W-:Y:S02]  /*09b0*/  IMAD.IADD R11, R2, 0x1, R5 ;  /* 0x00000001020b7824 */ /* 0x000fe400078e0205 */
[----:B------:R-:W-:-:S03]  /*09c0*/  VIADD R13, R5, UR14 ;  /* 0x0000000e050d7c36 */ /* 0x000fc60008000000 */
[C---:B------:R-:W-:Y:S02]  /*09d0*/  IADD3 R10, PT, PT, R11.reuse, 0x1, RZ ;  /* 0x000000010b0a7810 */ /* 0x040fe40007ffe0ff */
[----:B------:R-:W2:Y:S01]  /*09e0*/  LDC.64 R8, c[0x0][0x388] ;  /* 0x0000e200ff087b82 */ /* 0x000ea20000000a00 */
[C---:B0-----:R-:W-:Y:S02]  /*09f0*/  ISETP.GE.AND P1, PT, R11.reuse, UR6, PT ;  /* 0x000000060b007c0c */ /* 0x041fe4000bf26270 */
[----:B------:R-:W-:Y:S02]  /*0a00*/  ISETP.GE.AND P2, PT, R10, UR6, PT ;  /* 0x000000060a007c0c */ /* 0x000fe4000bf46270 */
[----:B------:R-:W-:Y:S01]  /*0a10*/  ISETP.GT.AND P1, PT, R11, -0x1, !P1 ;  /* 0xffffffff0b00780c */ /* 0x000fe20004f24270 */
[----:B------:R-:W-:Y:S01]  /*0a20*/  IMAD R11, R4, UR6, R11 ;  /* 0x00000006040b7c24 */ /* 0x000fe2000f8e020b */
[----:B------:R-:W-:Y:S02]  /*0a30*/  ISETP.GT.AND P2, PT, R10, -0x1, !P2 ;  /* 0xffffffff0a00780c */ /* 0x000fe40005744270 */
[----:B------:R-:W-:Y:S01]  /*0a40*/  PLOP3.LUT P1, PT, P0, P1, PT, 0x80, 0x8 ;  /* 0x000000000008781c */ /* 0x000fe20000723070 */
[----:B-1----:R-:W-:Y:S01]  /*0a50*/  IMAD.WIDE R6, R11, 0x4, R6 ;  /* 0x000000040b067825 */ /* 0x002fe200078e0206 */
[----:B------:R-:W-:-:S03]  /*0a60*/  PLOP3.LUT P2, PT, P0, P2, PT, 0x80, 0x8 ;  /* 0x000000000008781c */ /* 0x000fc60000745070 */
[----:B--2---:R-:W-:-:S08]  /*0a70*/  IMAD.WIDE R8, R13, 0x4, R8 ;  /* 0x000000040d087825 */ /* 0x004fd000078e0208 */
[----:B------:R-:W2:Y:S04]  /*0a80*/  @P1 LDG.E R11, desc[UR12][R6.64] ;  /* 0x0000000c060b1981 */ /* 0x000ea8000c1e1900 */
[----:B------:R-:W2:Y:S04]  /*0a90*/  @P1 LDG.E R10, desc[UR12][R8.64] ;  /* 0x0000000c080a1981 */ /* 0x000ea8000c1e1900 */
[----:B------:R-:W3:Y:S04]  /*0aa0*/  @P2 LDG.E R13, desc[UR12][R6.64+0x4] ;  /* 0x0000040c060d2981 */ /* 0x000ee8000c1e1900 */
[----:B------:R-:W3:Y:S01]  /*0ab0*/  @P2 LDG.E R12, desc[UR12][R8.64+0x4] ;  /* 0x0000040c080c2981 */ /* 0x000ee2000c1e1900 */
[----:B------:R-:W-:-:S02]  /*0ac0*/  VIADD R5, R5, 0x2 ;  /* 0x0000000205057836 */ /* 0x000fc40000000000 */
[----:B--2---:R-:W-:-:S04]  /*0ad0*/  @P1 FFMA R0, R11, R10, R0 ;  /* 0x0000000a0b001223 */ /* 0x004fc80000000000 */
[----:B---3--:R-:W-:-:S07]  /*0ae0*/  @P2 FFMA R0, R13, R12, R0 ;  /* 0x0000000c0d002223 */ /* 0x008fce0000000000 */
.L_x_4:
[----:B------:R-:W-:Y:S01]  /*0af0*/  IADD3 R11, PT, PT, R2, R5, RZ ;  /* 0x00000005020b7210 */ /* 0x000fe20007ffe0ff */
[----:B------:R-:W-:Y:S03]  /*0b00*/  BSSY.RECONVERGENT B0, `(.L_x_5) ;  /* 0x000000e000007945 */ /* 0x000fe60003800200 */
[----:B------:R-:W-:-:S04]  /*0b10*/  ISETP.GE.AND P1, PT, R11, UR7, PT ;  /* 0x000000070b007c0c */ /* 0x000fc8000bf26270 */
[----:B------:R-:W-:-:S04]  /*0b20*/  ISETP.GT.AND P1, PT, R11, -0x1, !P1 ;  /* 0xffffffff0b00780c */ /* 0x000fc80004f24270 */
[----:B------:R-:W-:-:S13]  /*0b30*/  PLOP3.LUT P1, PT, P0, P1, PT, 0x80, 0x8 ;  /* 0x000000000008781c */ /* 0x000fda0000723070 */
[----:B------:R-:W-:Y:S05]  /*0b40*/  @!P1 BRA `(.L_x_6) ;  /* 0x0000000000249947 */ /* 0x000fea0003800000 */
[----:B------:R-:W0:Y:S01]  /*0b50*/  LDC.64 R6, c[0x0][0x398] ;  /* 0x0000e600ff067b82 */ /* 0x000e220000000a00 */
[----:B------:R-:W-:Y:S02]  /*0b60*/  IMAD R11, R4, UR7, R11 ;  /* 0x00000007040b7c24 */ /* 0x000fe4000f8e020b */
[----:B------:R-:W-:-:S05]  /*0b70*/  VIADD R13, R5, UR14 ;  /* 0x0000000e050d7c36 */ /* 0x000fca0008000000 */
[----:B------:R-:W1:Y:S01]  /*0b80*/  LDC.64 R8, c[0x0][0x388] ;  /* 0x0000e200ff087b82 */ /* 0x000e620000000a00 */
[----:B0-----:R-:W-:-:S06]  /*0b90*/  IMAD.WIDE R4, R11, 0x4, R6 ;  /* 0x000000040b047825 */ /* 0x001fcc00078e0206 */
[----:B------:R-:W2:Y:S01]  /*0ba0*/  LDG.E R5, desc[UR12][R4.64] ;  /* 0x0000000c04057981 */ /* 0x000ea2000c1e1900 */
[----:B-1----:R-:W-:-:S06]  /*0bb0*/  IMAD.WIDE R6, R13, 0x4, R8 ;  /* 0x000000040d067825 */ /* 0x002fcc00078e0208 */
[----:B------:R-:W2:Y:S02]  /*0bc0*/  LDG.E R6, desc[UR12][R6.64] ;  /* 0x0000000c06067981 */ /* 0x000ea4000c1e1900 */
[----:B--2---:R-:W-:-:S07]  /*0bd0*/  FFMA R0, R5, R6, R0 ;  /* 0x0000000605007223 */ /* 0x004fce0000000000 */
.L_x_6:
[----:B------:R-:W-:Y:S05]  /*0be0*/  BSYNC.RECONVERGENT B0 ;  /* 0x0000000000007941 */ /* 0x000fea0003800200 */
.L_x_5:
[----:B------:R-:W-:Y:S05]  /*0bf0*/  BRA.U UP0, `(.L_x_7) ;  /* 0xfffffff500547547 */ /* 0x000fea000b83ffff */
.L_x_0:
[----:B------:R-:W0:Y:S01]  /*0c00*/  LDC.64 R4, c[0x0][0x3a0] ;  /* 0x0000e800ff047b82 */ /* 0x000e220000000a00 */
[----:B------:R-:W1:Y:S02]  /*0c10*/  LDCU UR6, c[0x0][0x394] ;  /* 0x00007280ff0677ac */ /* 0x000e640008000800 */
[----:B-1----:R-:W-:-:S04]  /*0c20*/  IMAD R3, R3, UR6, R2 ;  /* 0x0000000603037c24 */ /* 0x002fc8000f8e0202 */
[----:B0-----:R-:W-:-:S05]  /*0c30*/  IMAD.WIDE R2, R3, 0x4, R4 ;  /* 0x0000000403027825 */ /* 0x001fca00078e0204 */
[----:B------:R-:W-:Y:S01]  /*0c40*/  STG.E desc[UR12][R2.64], R0 ;  /* 0x0000000002007986 */ /* 0x000fe2000c10190c */
[----:B------:R-:W-:Y:S05]  /*0c50*/  EXIT ;  /* 0x000000000000794d */ /* 0x000fea0003800000 */
.L_x_8:
[----:B------:R-:W-:-:S00]  /*0c60*/  BRA `(.L_x_8) ;  /* 0xfffffffc00fc7947 */ /* 0x000fc0000383ffff */
[----:B------:R-:W-:-:S00]  /*0c70*/  NOP ;  /* 0x0000000000007918 */ /* 0x000fc00000000000 */
        /* <DEDUP_REMOVED lines=8> */
.L_x_9:


//--------------------- .nv.shared.reserved.0     --------------------------
	.section	.nv.shared.reserved.0,"aw",@nobits
	.weak		__nv_reservedSMEM_offset_0_alias
	.size		__nv_reservedSMEM_offset_0_alias, 0, 64
	.other		__nv_reservedSMEM_offset_0_alias,@"STO_CUDA_RESERVED_SHARED STV_DEFAULT"
__nv_reservedSMEM_offset_0_alias:
	.zero		0
	.zero		64


//--------------------- .nv.constant0._Z11convolutioniPfiiS_S_ --------------------------
	.section	.nv.constant0._Z11convolutioniPfiiS_S_,"a",@progbits
	.sectionflags	@""
	.align	4
.nv.constant0._Z11convolutioniPfiiS_S_:
	.zero		936


//--------------------- SYMBOLS --------------------------

	.type		.nv.reservedSmem.offset0,@object
	.size		.nv.reservedSmem.offset0,0x4
